	.headerflags	@"EF_CUDA_TEXMODE_UNIFIED EF_CUDA_64BIT_ADDRESS EF_CUDA_ACCELERATORS EF_CUDA_SM90 EF_CUDA_VIRTUAL_SM(EF_CUDA_SM90)"
	.elftype	@"ET_EXEC"


//--------------------- .nv.info                  --------------------------
	.section	.nv.info,"",@"SHT_CUDA_INFO"
	.align	4


	//----- nvinfo : EIATTR_REGCOUNT
	.align		4
        /*0000*/ 	.byte	0x04, 0x2f
        /*0002*/ 	.short	(.L_1 - .L_0)
	.align		4
.L_0:
        /*0004*/ 	.word	index@(triton_poi_fused_15)
        /*0008*/ 	.word	0x00000020


	//----- nvinfo : EIATTR_MIN_STACK_SIZE
	.align		4
.L_1:
        /*000c*/ 	.byte	0x04, 0x12
        /*000e*/ 	.short	(.L_3 - .L_2)
	.align		4
.L_2:
        /*0010*/ 	.word	index@(triton_poi_fused_15)
        /*0014*/ 	.word	0x00000000


	//----- nvinfo : EIATTR_FRAME_SIZE
	.align		4
.L_3:
        /*0018*/ 	.byte	0x04, 0x11
        /*001a*/ 	.short	(.L_5 - .L_4)
	.align		4
.L_4:
        /*001c*/ 	.word	index@(triton_poi_fused_15)
        /*0020*/ 	.word	0x00000000


	//----- nvinfo : EIATTR_MIN_STACK_SIZE
	.align		4
.L_5:
        /*0024*/ 	.byte	0x04, 0x12
        /*0026*/ 	.short	(.L_7 - .L_6)
	.align		4
.L_6:
        /*0028*/ 	.word	index@(triton_poi_fused_15)
        /*002c*/ 	.word	0x00000000
.L_7:


//--------------------- .nv.info.triton_poi_fused_15 --------------------------
	.section	.nv.info.triton_poi_fused_15,"",@"SHT_CUDA_INFO"
	.sectionflags	@""
	.align	4


	//----- nvinfo : EIATTR_CUDA_API_VERSION
	.align		4
        /*0000*/ 	.byte	0x04, 0x37
        /*0002*/ 	.short	(.L_9 - .L_8)
.L_8:
        /*0004*/ 	.word	0x0000007c


	//----- nvinfo : EIATTR_KPARAM_INFO
	.align		4
.L_9:
        /*0008*/ 	.byte	0x04, 0x17
        /*000a*/ 	.short	(.L_11 - .L_10)
.L_10:
        /*000c*/ 	.word	0x00000000
        /*0010*/ 	.short	0x0003
        /*0012*/ 	.short	0x0014
        /*0014*/ 	.byte	0x00, 0xf0, 0x11, 0x00


	//----- nvinfo : EIATTR_KPARAM_INFO
	.align		4
.L_11:
        /*0018*/ 	.byte	0x04, 0x17
        /*001a*/ 	.short	(.L_13 - .L_12)
.L_12:
        /*001c*/ 	.word	0x00000000
        /*0020*/ 	.short	0x0002
        /*0022*/ 	.short	0x0010
        /*0024*/ 	.byte	0x00, 0xf0, 0x11, 0x00


	//----- nvinfo : EIATTR_KPARAM_INFO
	.align		4
.L_13:
        /*0028*/ 	.byte	0x04, 0x17
        /*002a*/ 	.short	(.L_15 - .L_14)
.L_14:
        /*002c*/ 	.word	0x00000000
        /*0030*/ 	.short	0x0001
        /*0032*/ 	.short	0x0008
        /*0034*/ 	.byte	0x00, 0xf4, 0x21, 0x00


	//----- nvinfo : EIATTR_KPARAM_INFO
	.align		4
.L_15:
        /*0038*/ 	.byte	0x04, 0x17
        /*003a*/ 	.short	(.L_17 - .L_16)
.L_16:
        /*003c*/ 	.word	0x00000000
        /*0040*/ 	.short	0x0000
        /*0042*/ 	.short	0x0000
        /*0044*/ 	.byte	0x00, 0xf4, 0x21, 0x00


	//----- nvinfo : EIATTR_SPARSE_MMA_MASK
	.align		4
.L_17:
        /*0048*/ 	.byte	0x03, 0x50
        /*004a*/ 	.short	0x0000


	//----- nvinfo : EIATTR_MAXREG_COUNT
	.align		4
        /*004c*/ 	.byte	0x03, 0x1b
        /*004e*/ 	.short	0x00ff


	//----- nvinfo : EIATTR_EXIT_INSTR_OFFSETS
	.align		4
        /*0050*/ 	.byte	0x04, 0x1c
        /*0052*/ 	.short	(.L_19 - .L_18)


	//   ....[0]....
.L_18:
        /*0054*/ 	.word	0x00000770


	//   ....[1]....
        /*0058*/ 	.word	0x00000790


	//----- nvinfo : EIATTR_REQNTID
	.align		4
.L_19:
        /*005c*/ 	.byte	0x04, 0x10
        /*005e*/ 	.short	(.L_21 - .L_20)
.L_20:
        /*0060*/ 	.word	0x00000080
        /*0064*/ 	.word	0x00000001
        /*0068*/ 	.word	0x00000001


	//----- nvinfo : EIATTR_CBANK_PARAM_SIZE
	.align		4
.L_21:
        /*006c*/ 	.byte	0x03, 0x19
        /*006e*/ 	.short	0x0018


	//----- nvinfo : EIATTR_PARAM_CBANK
	.align		4
        /*0070*/ 	.byte	0x04, 0x0a
        /*0072*/ 	.short	(.L_23 - .L_22)
	.align		4
.L_22:
        /*0074*/ 	.word	index@(.nv.constant0.triton_poi_fused_15)
        /*0078*/ 	.short	0x0210
        /*007a*/ 	.short	0x0018


	//----- nvinfo : EIATTR_SW_WAR
	.align		4
.L_23:
        /*007c*/ 	.byte	0x04, 0x36
        /*007e*/ 	.short	(.L_25 - .L_24)
.L_24:
        /*0080*/ 	.word	0x00000008
.L_25:


//--------------------- .nv.callgraph             --------------------------
	.section	.nv.callgraph,"",@"SHT_CUDA_CALLGRAPH"
	.align	4
	.sectionentsize	8
	.align		4
        /*0000*/ 	.word	0x00000000
	.align		4
        /*0004*/ 	.word	0xffffffff
	.align		4
        /*0008*/ 	.word	0x00000000
	.align		4
        /*000c*/ 	.word	0xfffffffe
	.align		4
        /*0010*/ 	.word	0x00000000
	.align		4
        /*0014*/ 	.word	0xfffffffd
	.align		4
        /*0018*/ 	.word	0x00000000
	.align		4
        /*001c*/ 	.word	0xfffffffc


//--------------------- .text.triton_poi_fused_15 --------------------------
	.section	.text.triton_poi_fused_15,"ax",@progbits
	.align	128
        .global         triton_poi_fused_15
        .type           triton_poi_fused_15,@function
        .size           triton_poi_fused_15,(.L_x_1 - triton_poi_fused_15)
        .other          triton_poi_fused_15,@"STO_CUDA_ENTRY STV_DEFAULT"
triton_poi_fused_15:
.text.triton_poi_fused_15:
[----:B------:R-:W0:Y:S01]  /*0000*/  LDC R1, c[0x0][0x28] ;  /* 0x00000a00ff017b82 */ /* 0x000e220000000800 */
[----:B------:R-:W1:Y:S07]  /*0010*/  S2R R10, SR_TID.X ;  /* 0x00000000000a7919 */ /* 0x000e6e0000002100 */
[----:B------:R-:W2:Y:S01]  /*0020*/  S2UR UR4, SR_CTAID.Y ;  /* 0x00000000000479c3 */ /* 0x000ea20000002600 */
[----:B------:R-:W-:Y:S01]  /*0030*/  HFMA2.MMA R0, -RZ, RZ, 0, 0 ;  /* 0x00000000ff007435 */ /* 0x000fe200000001ff */
[----:B------:R-:W3:Y:S06]  /*0040*/  S2R R3, SR_CTAID.X ;  /* 0x0000000000037919 */ /* 0x000eec0000002500 */
[----:B------:R-:W4:Y:S01]  /*0050*/  LDC.64 R12, c[0x0][0x210] ;  /* 0x00008400ff0c7b82 */ /* 0x000f220000000a00 */
[----:B--2---:R-:W-:Y:S01]  /*0060*/  USHF.L.U32 UR4, UR4, 0x5, URZ ;  /* 0x0000000504047899 */ /* 0x004fe2000800063f */
[----:B-1----:R-:W-:-:S02]  /*0070*/  SHF.R.U32.HI R19, RZ, 0x5, R10 ;  /* 0x00000005ff137819 */ /* 0x002fc4000001160a */
[----:B------:R-:W-:Y:S02]  /*0080*/  LOP3.LUT R10, R10, 0x1f, RZ, 0xc0, !PT ;  /* 0x0000001f0a0a7812 */ /* 0x000fe400078ec0ff */
[----:B------:R-:W-:Y:S02]  /*0090*/  SGXT.U32 R19, R19, 0x2 ;  /* 0x000000021313781a */ /* 0x000fe40000000000 */
[----:B---3--:R-:W-:Y:S02]  /*00a0*/  LEA R10, R3, R10, 0x5 ;  /* 0x0000000a030a7211 */ /* 0x008fe400078e28ff */
[----:B------:R-:W-:Y:S01]  /*00b0*/  LOP3.LUT R19, R19, UR4, RZ, 0xfc, !PT ;  /* 0x0000000413137c12 */ /* 0x000fe2000f8efcff */
[----:B------:R-:W-:Y:S01]  /*00c0*/  ULDC.64 UR4, c[0x0][0x208] ;  /* 0x0000820000047ab9 */ /* 0x000fe20000000a00 */
[----:B------:R-:W-:-:S03]  /*00d0*/  ISETP.GE.AND P0, PT, R10, 0x31, PT ;  /* 0x000000310a00780c */ /* 0x000fc60003f06270 */
[C---:B------:R-:W-:Y:S01]  /*00e0*/  IMAD R21, R19.reuse, 0x31, R10 ;  /* 0x0000003113157824 */ /* 0x040fe200078e020a */
[----:B------:R-:W-:-:S03]  /*00f0*/  ISETP.LT.AND P1, PT, R19, 0xc0, !P0 ;  /* 0x000000c01300780c */ /* 0x000fc60004721270 */
[----:B----4-:R-:W-:Y:S01]  /*0100*/  IMAD.WIDE R14, R21, 0x4, R12 ;  /* 0x00000004150e7825 */ /* 0x010fe200078e020c */
[C---:B------:R-:W-:Y:S02]  /*0110*/  LOP3.LUT R4, R19.reuse, 0x4, RZ, 0xfc, !PT ;  /* 0x0000000413047812 */ /* 0x040fe400078efcff */
[C---:B------:R-:W-:Y:S02]  /*0120*/  LOP3.LUT R11, R19.reuse, 0xc, RZ, 0xfc, !PT ;  /* 0x0000000c130b7812 */ /* 0x040fe400078efcff */
[C---:B------:R-:W-:Y:S02]  /*0130*/  LOP3.LUT R2, R19.reuse, 0x10, RZ, 0xfc, !PT ;  /* 0x0000001013027812 */ /* 0x040fe400078efcff */
[----:B------:R-:W-:Y:S02]  /*0140*/  LOP3.LUT R9, R19, 0x8, RZ, 0xfc, !PT ;  /* 0x0000000813097812 */ /* 0x000fe400078efcff */
[----:B------:R-:W-:Y:S01]  /*0150*/  IADD3 R29, R21, 0xc4, RZ ;  /* 0x000000c4151d7810 */ /* 0x000fe20007ffe0ff */
[----:B------:R1:W2:Y:S01]  /*0160*/  @P1 LDG.E.EL R0, desc[UR4][R14.64] ;  /* 0x000000040e001981 */ /* 0x0002a2000c2e1900 */
[----:B------:R-:W-:-:S02]  /*0170*/  ISETP.LT.AND P6, PT, R4, 0xc0, !P0 ;  /* 0x000000c00400780c */ /* 0x000fc400047c1270 */
[----:B------:R-:W-:Y:S02]  /*0180*/  ISETP.LT.AND P4, PT, R11, 0xc0, !P0 ;  /* 0x000000c00b00780c */ /* 0x000fe40004781270 */
[----:B------:R-:W-:Y:S02]  /*0190*/  ISETP.LT.AND P3, PT, R2, 0xc0, !P0 ;  /* 0x000000c00200780c */ /* 0x000fe40004761270 */
[----:B------:R-:W-:Y:S01]  /*01a0*/  LOP3.LUT R22, R19, 0x14, RZ, 0xfc, !PT ;  /* 0x0000001413167812 */ /* 0x000fe200078efcff */
[----:B------:R-:W-:Y:S01]  /*01b0*/  HFMA2.MMA R5, -RZ, RZ, 0, 0 ;  /* 0x00000000ff057435 */ /* 0x000fe200000001ff */
[----:B------:R-:W-:Y:S01]  /*01c0*/  MOV R8, RZ ;  /* 0x000000ff00087202 */ /* 0x000fe20000000f00 */
[----:B------:R-:W-:Y:S01]  /*01d0*/  IMAD.WIDE R28, R29, 0x4, R12 ;  /* 0x000000041d1c7825 */ /* 0x000fe200078e020c */
[----:B------:R-:W-:Y:S02]  /*01e0*/  ISETP.LT.AND P5, PT, R9, 0xc0, !P0 ;  /* 0x000000c00900780c */ /* 0x000fe400047a1270 */
[----:B-1----:R-:W-:-:S02]  /*01f0*/  IADD3 R15, R21, 0x24c, RZ ;  /* 0x0000024c150f7810 */ /* 0x002fc40007ffe0ff */
[----:B------:R-:W-:Y:S02]  /*0200*/  LOP3.LUT R24, R19, 0x18, RZ, 0xfc, !PT ;  /* 0x0000001813187812 */ /* 0x000fe400078efcff */
[----:B------:R-:W-:Y:S02]  /*0210*/  CS2R R6, SRZ ;  /* 0x0000000000067805 */ /* 0x000fe4000001ff00 */
[----:B------:R-:W-:Y:S02]  /*0220*/  IADD3 R17, R21, 0x310, RZ ;  /* 0x0000031015117810 */ /* 0x000fe40007ffe0ff */
[----:B------:R-:W-:Y:S02]  /*0230*/  P2R R18, PR, RZ, 0x2 ;  /* 0x00000002ff127803 */ /* 0x000fe40000000000 */
[----:B------:R-:W-:Y:S02]  /*0240*/  IADD3 R27, R21, 0x188, RZ ;  /* 0x00000188151b7810 */ /* 0x000fe40007ffe0ff */
[----:B------:R-:W-:Y:S01]  /*0250*/  ISETP.LT.AND P2, PT, R22, 0xc0, !P0 ;  /* 0x000000c01600780c */ /* 0x000fe20004741270 */
[--C-:B------:R-:W-:Y:S01]  /*0260*/  IMAD.WIDE R14, R15, 0x4, R12.reuse ;  /* 0x000000040f0e7825 */ /* 0x100fe200078e020c */
[----:B------:R-:W-:Y:S01]  /*0270*/  ISETP.LT.AND P1, PT, R24, 0xc0, !P0 ;  /* 0x000000c01800780c */ /* 0x000fe20004721270 */
[----:B------:R1:W3:Y:S01]  /*0280*/  @P6 LDG.E.EL R8, desc[UR4][R28.64] ;  /* 0x000000041c086981 */ /* 0x0002e2000c2e1900 */
[----:B------:R-:W-:Y:S01]  /*0290*/  IADD3 R20, R21, 0x3d4, RZ ;  /* 0x000003d415147810 */ /* 0x000fe20007ffe0ff */
[--C-:B------:R-:W-:Y:S01]  /*02a0*/  IMAD.WIDE R16, R17, 0x4, R12.reuse ;  /* 0x0000000411107825 */ /* 0x100fe200078e020c */
[----:B------:R-:W-:Y:S01]  /*02b0*/  HFMA2.MMA R23, -RZ, RZ, 0, 0 ;  /* 0x00000000ff177435 */ /* 0x000fe200000001ff */
[----:B------:R-:W-:Y:S01]  /*02c0*/  P2R R3, PR, RZ, 0x40 ;  /* 0x00000040ff037803 */ /* 0x000fe20000000000 */
[----:B------:R4:W3:Y:S01]  /*02d0*/  @P4 LDG.E.EL R6, desc[UR4][R14.64] ;  /* 0x000000040e064981 */ /* 0x0008e2000c2e1900 */
[----:B------:R-:W-:Y:S01]  /*02e0*/  IMAD.WIDE R26, R27, 0x4, R12 ;  /* 0x000000041b1a7825 */ /* 0x000fe200078e020c */
[----:B------:R-:W-:-:S02]  /*02f0*/  ISETP.NE.AND P6, PT, R18, RZ, PT ;  /* 0x000000ff1200720c */ /* 0x000fc40003fc5270 */
[----:B-1----:R-:W-:Y:S01]  /*0300*/  IADD3 R29, R21, 0x498, RZ ;  /* 0x00000498151d7810 */ /* 0x002fe20007ffe0ff */
[----:B------:R1:W3:Y:S01]  /*0310*/  @P3 LDG.E.EL R5, desc[UR4][R16.64] ;  /* 0x0000000410053981 */ /* 0x0002e2000c2e1900 */
[----:B------:R-:W-:Y:S01]  /*0320*/  MOV R18, RZ ;  /* 0x000000ff00127202 */ /* 0x000fe20000000f00 */
[--C-:B----4-:R-:W-:Y:S02]  /*0330*/  IMAD.WIDE R14, R20, 0x4, R12.reuse ;  /* 0x00000004140e7825 */ /* 0x110fe400078e020c */
[----:B------:R4:W3:Y:S04]  /*0340*/  @P5 LDG.E.EL R7, desc[UR4][R26.64] ;  /* 0x000000041a075981 */ /* 0x0008e8000c2e1900 */
[----:B------:R-:W3:Y:S01]  /*0350*/  @P2 LDG.E.EL R18, desc[UR4][R14.64] ;  /* 0x000000040e122981 */ /* 0x000ee2000c2e1900 */
[----:B-1----:R-:W-:-:S05]  /*0360*/  IMAD.WIDE R16, R29, 0x4, R12 ;  /* 0x000000041d107825 */ /* 0x002fca00078e020c */
[----:B------:R1:W3:Y:S01]  /*0370*/  @P1 LDG.E.EL R23, desc[UR4][R16.64] ;  /* 0x0000000410171981 */ /* 0x0002e2000c2e1900 */
[----:B------:R-:W-:Y:S01]  /*0380*/  IADD3 R21, R21, 0x55c, RZ ;  /* 0x0000055c15157810 */ /* 0x000fe20007ffe0ff */
[----:B----4-:R-:W-:-:S04]  /*0390*/  IMAD.HI R27, R19, 0x55555556, RZ ;  /* 0x55555556131b7827 */ /* 0x010fc800078e02ff */
[----:B------:R-:W-:Y:S02]  /*03a0*/  IMAD.WIDE R20, R21, 0x4, R12 ;  /* 0x0000000415147825 */ /* 0x000fe400078e020c */
[----:B------:R-:W4:Y:S01]  /*03b0*/  LDC.64 R12, c[0x0][0x218] ;  /* 0x00008600ff0c7b82 */ /* 0x000f220000000a00 */
[----:B------:R-:W-:Y:S02]  /*03c0*/  LEA.HI R28, R27, R27, RZ, 0x1 ;  /* 0x0000001b1b1c7211 */ /* 0x000fe400078f08ff */
[----:B------:R-:W-:-:S03]  /*03d0*/  LOP3.LUT R25, R19, 0x1c, RZ, 0xfc, !PT ;  /* 0x0000001c13197812 */ /* 0x000fc600078efcff */
[----:B------:R-:W-:Y:S01]  /*03e0*/  IMAD R19, R28, -0x3, R19 ;  /* 0xfffffffd1c137824 */ /* 0x000fe200078e0213 */
[----:B------:R-:W-:-:S03]  /*03f0*/  ISETP.LT.AND P0, PT, R25, 0xc0, !P0 ;  /* 0x000000c01900780c */ /* 0x000fc60004701270 */
[----:B------:R-:W-:Y:S01]  /*0400*/  IMAD R19, R10, 0x3, R19 ;  /* 0x000000030a137824 */ /* 0x000fe200078e0213 */
[----:B------:R-:W-:-:S03]  /*0410*/  MOV R26, RZ ;  /* 0x000000ff001a7202 */ /* 0x000fc60000000f00 */
[----:B------:R-:W-:Y:S02]  /*0420*/  IMAD R19, R28, 0x93, R19 ;  /* 0x000000931c137824 */ /* 0x000fe400078e0213 */
[----:B-1----:R-:W-:-:S04]  /*0430*/  IMAD.HI R16, R9, 0x55555556, RZ ;  /* 0x5555555609107827 */ /* 0x002fc800078e02ff */
[----:B------:R1:W5:Y:S01]  /*0440*/  @P0 LDG.E.EL R26, desc[UR4][R20.64] ;  /* 0x00000004141a0981 */ /* 0x000362000c2e1900 */
[----:B0---4-:R-:W-:Y:S01]  /*0450*/  IMAD.WIDE R14, R19, 0x4, R12 ;  /* 0x00000004130e7825 */ /* 0x011fe200078e020c */
[----:B------:R-:W-:-:S03]  /*0460*/  LEA.HI R16, R16, R16, RZ, 0x1 ;  /* 0x0000001010107211 */ /* 0x000fc600078f08ff */
[----:B------:R-:W-:-:S04]  /*0470*/  IMAD.HI R17, R11, 0x55555556, RZ ;  /* 0x555555560b117827 */ /* 0x000fc800078e02ff */
[----:B------:R-:W-:-:S04]  /*0480*/  IMAD R9, R16, -0x3, R9 ;  /* 0xfffffffd10097824 */ /* 0x000fc800078e0209 */
[----:B------:R-:W-:Y:S02]  /*0490*/  IMAD R9, R16, 0x93, R9 ;  /* 0x0000009310097824 */ /* 0x000fe400078e0209 */
[----:B------:R-:W-:-:S04]  /*04a0*/  IMAD.HI R16, R2, 0x55555556, RZ ;  /* 0x5555555602107827 */ /* 0x000fc800078e02ff */
[----:B------:R-:W-:Y:S01]  /*04b0*/  IMAD R9, R10, 0x3, R9 ;  /* 0x000000030a097824 */ /* 0x000fe200078e0209 */
[----:B--2---:R0:W-:Y:S01]  /*04c0*/  @P6 STG.E desc[UR4][R14.64], R0 ;  /* 0x000000000e006986 */ /* 0x0041e2000c101904 */
[----:B------:R-:W-:Y:S01]  /*04d0*/  ISETP.NE.AND P6, PT, R3, RZ, PT ;  /* 0x000000ff0300720c */ /* 0x000fe20003fc5270 */
[----:B------:R-:W-:-:S05]  /*04e0*/  IMAD.HI R3, R4, 0x55555556, RZ ;  /* 0x5555555604037827 */ /* 0x000fca00078e02ff */
[----:B------:R-:W-:-:S05]  /*04f0*/  LEA.HI R3, R3, R3, RZ, 0x1 ;  /* 0x0000000303037211 */ /* 0x000fca00078f08ff */
[----:B------:R-:W-:Y:S02]  /*0500*/  IMAD R4, R3, -0x3, R4 ;  /* 0xfffffffd03047824 */ /* 0x000fe400078e0204 */
[----:B0-----:R-:W-:-:S04]  /*0510*/  IMAD.HI R0, R22, 0x55555556, RZ ;  /* 0x5555555616007827 */ /* 0x001fc800078e02ff */
[----:B------:R-:W-:Y:S01]  /*0520*/  IMAD R3, R3, 0x93, R4 ;  /* 0x0000009303037824 */ /* 0x000fe200078e0204 */
[----:B------:R-:W-:Y:S01]  /*0530*/  LEA.HI R4, R17, R17, RZ, 0x1 ;  /* 0x0000001111047211 */ /* 0x000fe200078f08ff */
[----:B------:R-:W-:-:S04]  /*0540*/  IMAD.HI R17, R24, 0x55555556, RZ ;  /* 0x5555555618117827 */ /* 0x000fc800078e02ff */
[----:B------:R-:W-:Y:S01]  /*0550*/  IMAD.HI R14, R25, 0x55555556, RZ ;  /* 0x55555556190e7827 */ /* 0x000fe200078e02ff */
[----:B------:R-:W-:-:S03]  /*0560*/  LEA.HI R15, R16, R16, RZ, 0x1 ;  /* 0x00000010100f7211 */ /* 0x000fc600078f08ff */
[----:B------:R-:W-:Y:S01]  /*0570*/  IMAD R19, R4, -0x3, R11 ;  /* 0xfffffffd04137824 */ /* 0x000fe200078e020b */
[----:B------:R-:W-:Y:S02]  /*0580*/  LEA.HI R11, R0, R0, RZ, 0x1 ;  /* 0x00000000000b7211 */ /* 0x000fe400078f08ff */
[----:B------:R-:W-:Y:S02]  /*0590*/  LEA.HI R17, R17, R17, RZ, 0x1 ;  /* 0x0000001111117211 */ /* 0x000fe400078f08ff */
[----:B------:R-:W-:Y:S01]  /*05a0*/  LEA.HI R0, R14, R14, RZ, 0x1 ;  /* 0x0000000e0e007211 */ /* 0x000fe200078f08ff */
[----:B------:R-:W-:Y:S02]  /*05b0*/  IMAD R2, R15, -0x3, R2 ;  /* 0xfffffffd0f027824 */ /* 0x000fe400078e0202 */
[----:B------:R-:W-:Y:S02]  /*05c0*/  IMAD R22, R11, -0x3, R22 ;  /* 0xfffffffd0b167824 */ /* 0x000fe400078e0216 */
[----:B------:R-:W-:-:S02]  /*05d0*/  IMAD R24, R17, -0x3, R24 ;  /* 0xfffffffd11187824 */ /* 0x000fc400078e0218 */
[----:B------:R-:W-:Y:S02]  /*05e0*/  IMAD R25, R0, -0x3, R25 ;  /* 0xfffffffd00197824 */ /* 0x000fe400078e0219 */
[----:B------:R-:W-:Y:S02]  /*05f0*/  IMAD R19, R4, 0x93, R19 ;  /* 0x0000009304137824 */ /* 0x000fe400078e0213 */
[----:B-1----:R-:W-:Y:S02]  /*0600*/  IMAD R21, R15, 0x93, R2 ;  /* 0x000000930f157824 */ /* 0x002fe400078e0202 */
[----:B------:R-:W-:Y:S02]  /*0610*/  IMAD R11, R11, 0x93, R22 ;  /* 0x000000930b0b7824 */ /* 0x000fe400078e0216 */
[----:B------:R-:W-:Y:S02]  /*0620*/  IMAD R27, R17, 0x93, R24 ;  /* 0x00000093111b7824 */ /* 0x000fe400078e0218 */
[----:B------:R-:W-:-:S02]  /*0630*/  IMAD R29, R0, 0x93, R25 ;  /* 0x00000093001d7824 */ /* 0x000fc400078e0219 */
[C---:B------:R-:W-:Y:S02]  /*0640*/  IMAD R3, R10.reuse, 0x3, R3 ;  /* 0x000000030a037824 */ /* 0x040fe400078e0203 */
[C---:B------:R-:W-:Y:S02]  /*0650*/  IMAD R15, R10.reuse, 0x3, R19 ;  /* 0x000000030a0f7824 */ /* 0x040fe400078e0213 */
[C---:B------:R-:W-:Y:S02]  /*0660*/  IMAD R17, R10.reuse, 0x3, R21 ;  /* 0x000000030a117824 */ /* 0x040fe400078e0215 */
[C---:B------:R-:W-:Y:S02]  /*0670*/  IMAD R21, R10.reuse, 0x3, R11 ;  /* 0x000000030a157824 */ /* 0x040fe400078e020b */
[C---:B------:R-:W-:Y:S02]  /*0680*/  IMAD R25, R10.reuse, 0x3, R27 ;  /* 0x000000030a197824 */ /* 0x040fe400078e021b */
[----:B------:R-:W-:-:S02]  /*0690*/  IMAD R29, R10, 0x3, R29 ;  /* 0x000000030a1d7824 */ /* 0x000fc400078e021d */
[----:B------:R-:W-:-:S04]  /*06a0*/  IMAD.WIDE R2, R3, 0x4, R12 ;  /* 0x0000000403027825 */ /* 0x000fc800078e020c */
[--C-:B------:R-:W-:Y:S01]  /*06b0*/  IMAD.WIDE R10, R9, 0x4, R12.reuse ;  /* 0x00000004090a7825 */ /* 0x100fe200078e020c */
[----:B---3--:R0:W-:Y:S03]  /*06c0*/  @P6 STG.E desc[UR4][R2.64], R8 ;  /* 0x0000000802006986 */ /* 0x0081e6000c101904 */
[--C-:B------:R-:W-:Y:S01]  /*06d0*/  IMAD.WIDE R14, R15, 0x4, R12.reuse ;  /* 0x000000040f0e7825 */ /* 0x100fe200078e020c */
[----:B------:R0:W-:Y:S03]  /*06e0*/  @P5 STG.E desc[UR4][R10.64], R7 ;  /* 0x000000070a005986 */ /* 0x0001e6000c101904 */
[--C-:B------:R-:W-:Y:S01]  /*06f0*/  IMAD.WIDE R16, R17, 0x4, R12.reuse ;  /* 0x0000000411107825 */ /* 0x100fe200078e020c */
[----:B------:R0:W-:Y:S03]  /*0700*/  @P4 STG.E desc[UR4][R14.64], R6 ;  /* 0x000000060e004986 */ /* 0x0001e6000c101904 */
[--C-:B------:R-:W-:Y:S01]  /*0710*/  IMAD.WIDE R20, R21, 0x4, R12.reuse ;  /* 0x0000000415147825 */ /* 0x100fe200078e020c */
[----:B------:R0:W-:Y:S03]  /*0720*/  @P3 STG.E desc[UR4][R16.64], R5 ;  /* 0x0000000510003986 */ /* 0x0001e6000c101904 */
[--C-:B------:R-:W-:Y:S01]  /*0730*/  IMAD.WIDE R24, R25, 0x4, R12.reuse ;  /* 0x0000000419187825 */ /* 0x100fe200078e020c */
[----:B------:R0:W-:Y:S04]  /*0740*/  @P2 STG.E desc[UR4][R20.64], R18 ;  /* 0x0000001214002986 */ /* 0x0001e8000c101904 */
[----:B------:R0:W-:Y:S01]  /*0750*/  @P1 STG.E desc[UR4][R24.64], R23 ;  /* 0x0000001718001986 */ /* 0x0001e2000c101904 */
[----:B------:R-:W-:Y:S01]  /*0760*/  IMAD.WIDE R12, R29, 0x4, R12 ;  /* 0x000000041d0c7825 */ /* 0x000fe200078e020c */
[----:B0-----:R-:W-:Y:S06]  /*0770*/  @!P0 EXIT ;  /* 0x000000000000894d */ /* 0x001fec0003800000 */
[----:B-----5:R-:W-:Y:S01]  /*0780*/  STG.E desc[UR4][R12.64], R26 ;  /* 0x0000001a0c007986 */ /* 0x020fe2000c101904 */
[----:B------:R-:W-:Y:S05]  /*0790*/  EXIT ;  /* 0x000000000000794d */ /* 0x000fea0003800000 */
.L_x_0:
[----:B------:R-:W-:-:S00]  /*07a0*/  BRA `(.L_x_0) ;  /* 0xfffffffc00fc7947 */ /* 0x000fc0000383ffff */
[----:B------:R-:W-:-:S00]  /*07b0*/  NOP ;  /* 0x0000000000007918 */ /* 0x000fc00000000000 */
        /* <DEDUP_REMOVED lines=12> */
.L_x_1:


//--------------------- .nv.constant0.triton_poi_fused_15 --------------------------
	.section	.nv.constant0.triton_poi_fused_15,"a",@progbits
	.sectionflags	@""
	.align	4
.nv.constant0.triton_poi_fused_15:
	.zero		552
